//
// Generated by NVIDIA NVVM Compiler
//
// Compiler Build ID: CL-36424714
// Cuda compilation tools, release 13.0, V13.0.88
// Based on NVVM 20.0.0
//

.version 9.0
.target sm_100
.address_size 64

	// .globl	add_rgb

.visible .entry add_rgb(
	.param .u64 .ptr .align 1 add_rgb_param_0,
	.param .u64 .ptr .align 1 add_rgb_param_1,
	.param .u64 .ptr .align 1 add_rgb_param_2,
	.param .u32 add_rgb_param_3,
	.param .u32 add_rgb_param_4
)
{
	.reg .pred 	%p<4>;
	.reg .b32 	%r<12>;
	.reg .b32 	%f<9>;
	.reg .b64 	%rd<11>;

	ld.param.u64 	%rd1, [add_rgb_param_0];
	ld.param.u64 	%rd2, [add_rgb_param_1];
	ld.param.u64 	%rd3, [add_rgb_param_2];
	ld.param.u32 	%r2, [add_rgb_param_3];
	ld.param.u32 	%r3, [add_rgb_param_4];
	mov.u32 	%r4, %tid.y;
	mov.u32 	%r5, %ctaid.y;
	mov.u32 	%r6, %ntid.y;
	mad.lo.s32 	%r7, %r5, %r6, %r4;
	mov.u32 	%r8, %tid.x;
	mov.u32 	%r9, %ctaid.x;
	mov.u32 	%r10, %ntid.x;
	mad.lo.s32 	%r11, %r9, %r10, %r8;
	mad.lo.s32 	%r1, %r3, %r7, %r11;
	setp.ge.s32 	%p1, %r7, %r2;
	setp.ge.s32 	%p2, %r11, %r3;
	or.pred  	%p3, %p1, %p2;
	@%p3 bra 	$L__BB0_2;
	cvta.to.global.u64 	%rd4, %rd1;
	cvta.to.global.u64 	%rd5, %rd2;
	cvta.to.global.u64 	%rd6, %rd3;
	mul.wide.s32 	%rd7, %r1, 12;
	add.s64 	%rd8, %rd4, %rd7;
	ld.global.f32 	%f1, [%rd8];
	add.s64 	%rd9, %rd5, %rd7;
	ld.global.f32 	%f2, [%rd9];
	add.f32 	%f3, %f1, %f2;
	add.s64 	%rd10, %rd6, %rd7;
	st.global.f32 	[%rd10], %f3;
	ld.global.f32 	%f4, [%rd8];
	ld.global.f32 	%f5, [%rd9+4];
	add.f32 	%f6, %f4, %f5;
	st.global.f32 	[%rd10+4], %f6;
	ld.global.f32 	%f7, [%rd9+8];
	add.f32 	%f8, %f4, %f7;
	st.global.f32 	[%rd10+8], %f8;
$L__BB0_2:
	ret;

}


// ===== COMPILED SASS (sm_100) =====

	.target	sm_100

	.elftype	@"ET_EXEC"


//--------------------- .note.nv.tkinfo           --------------------------
	.section	.note.nv.tkinfo,"",@"SHT_NOTE"
	.sectionflags	@"SHF_NOTE_NV_TKINFO"
	.tkinfo
        /*0018*/ 	.word	0x00000002
        /*0030*/ 	.string	""
        /*0030*/ 	.string	"ptxas"
        /*0030*/ 	.string	"Cuda compilation tools, release 13.0, V13.0.88"
        /*0030*/ 	.string	"Build cuda_13.0.r13.0/compiler.36424714_0"
        /*0030*/ 	.string	"-arch sm_100 -m 64 "



//--------------------- .note.nv.cuinfo           --------------------------
	.section	.note.nv.cuinfo,"",@"SHT_NOTE"
	.sectionflags	@"SHF_NOTE_NV_CUINFO"
        /*0018*/ 	.short	0x0002
        /*001a*/ 	.short	0x0064
        /*001c*/ 	.short	0x0082
	.zero		2


//--------------------- .nv.info                  --------------------------
	.section	.nv.info,"",@"SHT_CUDA_INFO"
	.align	4


	//----- nvinfo : EIATTR_REGCOUNT
	.align		4
        /*0000*/ 	.byte	0x04, 0x2f
        /*0002*/ 	.short	(.L_1 - .L_0)
	.align		4
.L_0:
        /*0004*/ 	.word	index@(add_rgb)
        /*0008*/ 	.word	0x00000010


	//----- nvinfo : EIATTR_FRAME_SIZE
	.align		4
.L_1:
        /*000c*/ 	.byte	0x04, 0x11
        /*000e*/ 	.short	(.L_3 - .L_2)
	.align		4
.L_2:
        /*0010*/ 	.word	index@(add_rgb)
        /*0014*/ 	.word	0x00000000


	//----- nvinfo : EIATTR_MIN_STACK_SIZE
	.align		4
.L_3:
        /*0018*/ 	.byte	0x04, 0x12
        /*001a*/ 	.short	(.L_5 - .L_4)
	.align		4
.L_4:
        /*001c*/ 	.word	index@(add_rgb)
        /*0020*/ 	.word	0x00000000
.L_5:


//--------------------- .nv.compat                --------------------------
	.section	.nv.compat,"",@"SHT_CUDA_COMPAT_INFO"
	.align	4
        /*0000*/ 	.byte	0x02, 0x09, 0x00, 0x00, 0x02, 0x02, 0x01, 0x00, 0x02, 0x05, 0x05, 0x00, 0x03, 0x07, 0x01, 0x01
        /*0010*/ 	.byte	0x02, 0x03, 0x00, 0x00, 0x02, 0x06, 0x01, 0x00, 0x04, 0x0b, 0x08, 0x00, 0x09, 0x00, 0x00, 0x00
        /*0020*/ 	.byte	0x00, 0x00, 0x00, 0x00


//--------------------- .nv.info.add_rgb          --------------------------
	.section	.nv.info.add_rgb,"",@"SHT_CUDA_INFO"
	.sectionflags	@""
	.align	4


	//----- nvinfo : EIATTR_CUDA_API_VERSION
	.align		4
        /*0000*/ 	.byte	0x04, 0x37
        /*0002*/ 	.short	(.L_7 - .L_6)
.L_6:
        /*0004*/ 	.word	0x00000082


	//----- nvinfo : EIATTR_KPARAM_INFO
	.align		4
.L_7:
        /*0008*/ 	.byte	0x04, 0x17
        /*000a*/ 	.short	(.L_9 - .L_8)
.L_8:
        /*000c*/ 	.word	0x00000000
        /*0010*/ 	.short	0x0004
        /*0012*/ 	.short	0x001c
        /*0014*/ 	.byte	0x00, 0xf0, 0x11, 0x00


	//----- nvinfo : EIATTR_KPARAM_INFO
	.align		4
.L_9:
        /*0018*/ 	.byte	0x04, 0x17
        /*001a*/ 	.short	(.L_11 - .L_10)
.L_10:
        /*001c*/ 	.word	0x00000000
        /*0020*/ 	.short	0x0003
        /*0022*/ 	.short	0x0018
        /*0024*/ 	.byte	0x00, 0xf0, 0x11, 0x00


	//----- nvinfo : EIATTR_KPARAM_INFO
	.align		4
.L_11:
        /*0028*/ 	.byte	0x04, 0x17
        /*002a*/ 	.short	(.L_13 - .L_12)
.L_12:
        /*002c*/ 	.word	0x00000000
        /*0030*/ 	.short	0x0002
        /*0032*/ 	.short	0x0010
        /*0034*/ 	.byte	0x00, 0xf5, 0x21, 0x00


	//----- nvinfo : EIATTR_KPARAM_INFO
	.align		4
.L_13:
        /*0038*/ 	.byte	0x04, 0x17
        /*003a*/ 	.short	(.L_15 - .L_14)
.L_14:
        /*003c*/ 	.word	0x00000000
        /*0040*/ 	.short	0x0001
        /*0042*/ 	.short	0x0008
        /*0044*/ 	.byte	0x00, 0xf5, 0x21, 0x00


	//----- nvinfo : EIATTR_KPARAM_INFO
	.align		4
.L_15:
        /*0048*/ 	.byte	0x04, 0x17
        /*004a*/ 	.short	(.L_17 - .L_16)
.L_16:
        /*004c*/ 	.word	0x00000000
        /*0050*/ 	.short	0x0000
        /*0052*/ 	.short	0x0000
        /*0054*/ 	.byte	0x00, 0xf5, 0x21, 0x00


	//----- nvinfo : EIATTR_SPARSE_MMA_MASK
	.align		4
.L_17:
        /*0058*/ 	.byte	0x03, 0x50
        /*005a*/ 	.short	0x0000


	//----- nvinfo : EIATTR_MAXREG_COUNT
	.align		4
        /*005c*/ 	.byte	0x03, 0x1b
        /*005e*/ 	.short	0x00ff


	//----- nvinfo : EIATTR_MERCURY_ISA_VERSION
	.align		4
        /*0060*/ 	.byte	0x03, 0x5f
        /*0062*/ 	.short	0x0101


	//----- nvinfo : EIATTR_VRC_CTA_INIT_COUNT
	.align		4
        /*0064*/ 	.byte	0x02, 0x4a
	.zero		1
	.zero		1


	//----- nvinfo : EIATTR_EXIT_INSTR_OFFSETS
	.align		4
        /*0068*/ 	.byte	0x04, 0x1c
        /*006a*/ 	.short	(.L_19 - .L_18)


	//   ....[0]....
.L_18:
        /*006c*/ 	.word	0x000000d0


	//   ....[1]....
        /*0070*/ 	.word	0x00000200


	//----- nvinfo : EIATTR_CBANK_PARAM_SIZE
	.align		4
.L_19:
        /*0074*/ 	.byte	0x03, 0x19
        /*0076*/ 	.short	0x0020


	//----- nvinfo : EIATTR_PARAM_CBANK
	.align		4
        /*0078*/ 	.byte	0x04, 0x0a
        /*007a*/ 	.short	(.L_21 - .L_20)
	.align		4
.L_20:
        /*007c*/ 	.word	index@(.nv.constant0.add_rgb)
        /*0080*/ 	.short	0x0380
        /*0082*/ 	.short	0x0020


	//----- nvinfo : EIATTR_SW_WAR
	.align		4
.L_21:
        /*0084*/ 	.byte	0x04, 0x36
        /*0086*/ 	.short	(.L_23 - .L_22)
.L_22:
        /*0088*/ 	.word	0x00000008
.L_23:


//--------------------- .nv.callgraph             --------------------------
	.section	.nv.callgraph,"",@"SHT_CUDA_CALLGRAPH"
	.align	4
	.sectionentsize	8
	.align		4
        /*0000*/ 	.word	0x00000000
	.align		4
        /*0004*/ 	.word	0xffffffff
	.align		4
        /*0008*/ 	.word	0x00000000
	.align		4
        /*000c*/ 	.word	0xfffffffe
	.align		4
        /*0010*/ 	.word	0x00000000
	.align		4
        /*0014*/ 	.word	0xfffffffd
	.align		4
        /*0018*/ 	.word	0x00000000
	.align		4
        /*001c*/ 	.word	0xfffffffc


//--------------------- .text.add_rgb             --------------------------
	.section	.text.add_rgb,"ax",@progbits
	.align	128
        .global         add_rgb
        .type           add_rgb,@function
        .size           add_rgb,(.L_x_1 - add_rgb)
        .other          add_rgb,@"STO_CUDA_ENTRY STV_DEFAULT"
add_rgb:
.text.add_rgb:
[----:B------:R-:W-:Y:S01]  /*0000*/  LDC R1, c[0x0][0x37c] ;  /* 0x0000df00ff017b82 */ /* 0x000fe20000000800 */
[----:B------:R-:W0:Y:S07]  /*0010*/  S2R R3, SR_TID.X ;  /* 0x0000000000037919 */ /* 0x000e2e0000002100 */
[----:B------:R-:W1:Y:S01]  /*0020*/  LDC R5, c[0x0][0x364] ;  /* 0x0000d900ff057b82 */ /* 0x000e620000000800 */
[----:B------:R-:W2:Y:S01]  /*0030*/  LDCU.64 UR6, c[0x0][0x398] ;  /* 0x00007300ff0677ac */ /* 0x000ea20008000a00 */
[----:B------:R-:W1:Y:S06]  /*0040*/  S2R R0, SR_TID.Y ;  /* 0x0000000000007919 */ /* 0x000e6c0000002200 */
[----:B------:R-:W0:Y:S08]  /*0050*/  S2UR UR5, SR_CTAID.X ;  /* 0x00000000000579c3 */ /* 0x000e300000002500 */
[----:B------:R-:W0:Y:S08]  /*0060*/  LDC R2, c[0x0][0x360] ;  /* 0x0000d800ff027b82 */ /* 0x000e300000000800 */
[----:B------:R-:W1:Y:S01]  /*0070*/  S2UR UR4, SR_CTAID.Y ;  /* 0x00000000000479c3 */ /* 0x000e620000002600 */
[----:B0-----:R-:W-:-:S05]  /*0080*/  IMAD R3, R2, UR5, R3 ;  /* 0x0000000502037c24 */ /* 0x001fca000f8e0203 */
[----:B--2---:R-:W-:Y:S01]  /*0090*/  ISETP.GE.AND P0, PT, R3, UR7, PT ;  /* 0x0000000703007c0c */ /* 0x004fe2000bf06270 */
[----:B-1----:R-:W-:-:S04]  /*00a0*/  IMAD R0, R5, UR4, R0 ;  /* 0x0000000405007c24 */ /* 0x002fc8000f8e0200 */
[C---:B------:R-:W-:Y:S01]  /*00b0*/  IMAD R9, R0.reuse, UR7, R3 ;  /* 0x0000000700097c24 */ /* 0x040fe2000f8e0203 */
[----:B------:R-:W-:-:S13]  /*00c0*/  ISETP.GE.OR P0, PT, R0, UR6, P0 ;  /* 0x0000000600007c0c */ /* 0x000fda0008706670 */
[----:B------:R-:W-:Y:S05]  /*00d0*/  @P0 EXIT ;  /* 0x000000000000094d */ /* 0x000fea0003800000 */
[----:B------:R-:W0:Y:S01]  /*00e0*/  LDC.64 R2, c[0x0][0x380] ;  /* 0x0000e000ff027b82 */ /* 0x000e220000000a00 */
[----:B------:R-:W1:Y:S07]  /*00f0*/  LDCU.64 UR4, c[0x0][0x358] ;  /* 0x00006b00ff0477ac */ /* 0x000e6e0008000a00 */
[----:B------:R-:W2:Y:S08]  /*0100*/  LDC.64 R4, c[0x0][0x388] ;  /* 0x0000e200ff047b82 */ /* 0x000eb00000000a00 */
[----:B------:R-:W3:Y:S01]  /*0110*/  LDC.64 R6, c[0x0][0x390] ;  /* 0x0000e400ff067b82 */ /* 0x000ee20000000a00 */
[----:B0-----:R-:W-:-:S05]  /*0120*/  IMAD.WIDE R2, R9, 0xc, R2 ;  /* 0x0000000c09027825 */ /* 0x001fca00078e0202 */
[----:B-1----:R-:W4:Y:S01]  /*0130*/  LDG.E R0, desc[UR4][R2.64] ;  /* 0x0000000402007981 */ /* 0x002f22000c1e1900 */
[----:B--2---:R-:W-:-:S05]  /*0140*/  IMAD.WIDE R4, R9, 0xc, R4 ;  /* 0x0000000c09047825 */ /* 0x004fca00078e0204 */
[----:B------:R-:W4:Y:S01]  /*0150*/  LDG.E R11, desc[UR4][R4.64] ;  /* 0x00000004040b7981 */ /* 0x000f22000c1e1900 */
[----:B---3--:R-:W-:-:S04]  /*0160*/  IMAD.WIDE R6, R9, 0xc, R6 ;  /* 0x0000000c09067825 */ /* 0x008fc800078e0206 */
[----:B----4-:R-:W-:-:S05]  /*0170*/  FADD R11, R0, R11 ;  /* 0x0000000b000b7221 */ /* 0x010fca0000000000 */
[----:B------:R-:W-:Y:S04]  /*0180*/  STG.E desc[UR4][R6.64], R11 ;  /* 0x0000000b06007986 */ /* 0x000fe8000c101904 */
[----:B------:R-:W2:Y:S04]  /*0190*/  LDG.E R0, desc[UR4][R2.64] ;  /* 0x0000000402007981 */ /* 0x000ea8000c1e1900 */
[----:B------:R-:W2:Y:S02]  /*01a0*/  LDG.E R9, desc[UR4][R4.64+0x4] ;  /* 0x0000040404097981 */ /* 0x000ea4000c1e1900 */
[----:B--2---:R-:W-:-:S05]  /*01b0*/  FADD R9, R0, R9 ;  /* 0x0000000900097221 */ /* 0x004fca0000000000 */
[----:B------:R-:W-:Y:S04]  /*01c0*/  STG.E desc[UR4][R6.64+0x4], R9 ;  /* 0x0000040906007986 */ /* 0x000fe8000c101904 */
[----:B------:R-:W2:Y:S02]  /*01d0*/  LDG.E R13, desc[UR4][R4.64+0x8] ;  /* 0x00000804040d7981 */ /* 0x000ea4000c1e1900 */
[----:B--2---:R-:W-:-:S05]  /*01e0*/  FADD R13, R0, R13 ;  /* 0x0000000d000d7221 */ /* 0x004fca0000000000 */
[----:B------:R-:W-:Y:S01]  /*01f0*/  STG.E desc[UR4][R6.64+0x8], R13 ;  /* 0x0000080d06007986 */ /* 0x000fe2000c101904 */
[----:B------:R-:W-:Y:S05]  /*0200*/  EXIT ;  /* 0x000000000000794d */ /* 0x000fea0003800000 */
.L_x_0:
[----:B------:R-:W-:-:S00]  /*0210*/  BRA `(.L_x_0) ;  /* 0xfffffffc00fc7947 */ /* 0x000fc0000383ffff */
[----:B------:R-:W-:-:S00]  /*0220*/  NOP ;  /* 0x0000000000007918 */ /* 0x000fc00000000000 */
        /* <DEDUP_REMOVED lines=13> */
.L_x_1:


//--------------------- .nv.shared.reserved.0     --------------------------
	.section	.nv.shared.reserved.0,"aw",@nobits
	.weak		__nv_reservedSMEM_offset_0_alias
	.size		__nv_reservedSMEM_offset_0_alias, 0, 64
	.other		__nv_reservedSMEM_offset_0_alias,@"STO_CUDA_RESERVED_SHARED STV_DEFAULT"
__nv_reservedSMEM_offset_0_alias:
	.zero		0
	.zero		64


//--------------------- .nv.constant0.add_rgb     --------------------------
	.section	.nv.constant0.add_rgb,"a",@progbits
	.sectionflags	@""
	.align	4
.nv.constant0.add_rgb:
	.zero		928


//--------------------- SYMBOLS --------------------------

	.type		.nv.reservedSmem.offset0,@object
	.size		.nv.reservedSmem.offset0,0x4
